//
// Generated by NVIDIA NVVM Compiler
//
// Compiler Build ID: CL-36424714
// Cuda compilation tools, release 13.0, V13.0.88
// Based on NVVM 20.0.0
//

.version 9.0
.target sm_100
.address_size 64

	// .globl	_Z23histogram_privatizationPciPii
.extern .shared .align 16 .b8 sbins[];

.visible .entry _Z23histogram_privatizationPciPii(
	.param .u64 .ptr .align 1 _Z23histogram_privatizationPciPii_param_0,
	.param .u32 _Z23histogram_privatizationPciPii_param_1,
	.param .u64 .ptr .align 1 _Z23histogram_privatizationPciPii_param_2,
	.param .u32 _Z23histogram_privatizationPciPii_param_3
)
{
	.reg .pred 	%p<8>;
	.reg .b16 	%rs<4>;
	.reg .b32 	%r<33>;
	.reg .b64 	%rd<9>;

	ld.param.u64 	%rd3, [_Z23histogram_privatizationPciPii_param_0];
	ld.param.u32 	%r12, [_Z23histogram_privatizationPciPii_param_1];
	ld.param.u64 	%rd4, [_Z23histogram_privatizationPciPii_param_2];
	ld.param.u32 	%r13, [_Z23histogram_privatizationPciPii_param_3];
	mov.u32 	%r32, %tid.x;
	setp.ge.s32 	%p1, %r32, %r13;
	@%p1 bra 	$L__BB0_3;
	mov.u32 	%r2, %ntid.x;
	mov.u32 	%r15, sbins;
	mov.u32 	%r30, %r32;
$L__BB0_2:
	shl.b32 	%r14, %r30, 2;
	add.s32 	%r16, %r15, %r14;
	mov.b32 	%r17, 0;
	st.shared.u32 	[%r16], %r17;
	add.s32 	%r30, %r30, %r2;
	setp.lt.s32 	%p2, %r30, %r13;
	@%p2 bra 	$L__BB0_2;
$L__BB0_3:
	bar.sync 	0;
	mov.u32 	%r5, %ntid.x;
	mov.u32 	%r18, %ctaid.x;
	mad.lo.s32 	%r31, %r5, %r18, %r32;
	setp.ge.s32 	%p3, %r31, %r12;
	@%p3 bra 	$L__BB0_8;
	cvta.to.global.u64 	%rd1, %rd3;
	mov.u32 	%r19, %nctaid.x;
	mul.lo.s32 	%r7, %r5, %r19;
$L__BB0_5:
	cvt.s64.s32 	%rd5, %r31;
	add.s64 	%rd6, %rd1, %rd5;
	ld.global.u8 	%rs2, [%rd6];
	add.s16 	%rs1, %rs2, -97;
	and.b16  	%rs3, %rs1, 255;
	setp.gt.u16 	%p4, %rs3, 25;
	@%p4 bra 	$L__BB0_7;
	cvt.u32.u16 	%r20, %rs1;
	and.b32  	%r21, %r20, 252;
	mov.u32 	%r22, sbins;
	add.s32 	%r23, %r22, %r21;
	atom.shared.add.u32 	%r24, [%r23], 1;
$L__BB0_7:
	add.s32 	%r31, %r31, %r7;
	setp.lt.s32 	%p5, %r31, %r12;
	@%p5 bra 	$L__BB0_5;
$L__BB0_8:
	setp.ge.s32 	%p6, %r32, %r13;
	bar.sync 	0;
	@%p6 bra 	$L__BB0_11;
	cvta.to.global.u64 	%rd2, %rd4;
	mov.u32 	%r26, sbins;
$L__BB0_10:
	mul.wide.s32 	%rd7, %r32, 4;
	add.s64 	%rd8, %rd2, %rd7;
	shl.b32 	%r25, %r32, 2;
	add.s32 	%r27, %r26, %r25;
	ld.shared.u32 	%r28, [%r27];
	atom.global.add.u32 	%r29, [%rd8], %r28;
	add.s32 	%r32, %r32, %r5;
	setp.lt.s32 	%p7, %r32, %r13;
	@%p7 bra 	$L__BB0_10;
$L__BB0_11:
	ret;

}


// ===== COMPILED SASS (sm_100) =====

	.target	sm_100

	.elftype	@"ET_EXEC"


//--------------------- .note.nv.tkinfo           --------------------------
	.section	.note.nv.tkinfo,"",@"SHT_NOTE"
	.sectionflags	@"SHF_NOTE_NV_TKINFO"
	.tkinfo
        /*0018*/ 	.word	0x00000002
        /*0030*/ 	.string	""
        /*0030*/ 	.string	"ptxas"
        /*0030*/ 	.string	"Cuda compilation tools, release 13.0, V13.0.88"
        /*0030*/ 	.string	"Build cuda_13.0.r13.0/compiler.36424714_0"
        /*0030*/ 	.string	"-arch sm_100 -m 64 "



//--------------------- .note.nv.cuinfo           --------------------------
	.section	.note.nv.cuinfo,"",@"SHT_NOTE"
	.sectionflags	@"SHF_NOTE_NV_CUINFO"
        /*0018*/ 	.short	0x0002
        /*001a*/ 	.short	0x0064
        /*001c*/ 	.short	0x0082
	.zero		2


//--------------------- .nv.info                  --------------------------
	.section	.nv.info,"",@"SHT_CUDA_INFO"
	.align	4


	//----- nvinfo : EIATTR_REGCOUNT
	.align		4
        /*0000*/ 	.byte	0x04, 0x2f
        /*0002*/ 	.short	(.L_1 - .L_0)
	.align		4
.L_0:
        /*0004*/ 	.word	index@(_Z23histogram_privatizationPciPii)
        /*0008*/ 	.word	0x0000000c


	//----- nvinfo : EIATTR_FRAME_SIZE
	.align		4
.L_1:
        /*000c*/ 	.byte	0x04, 0x11
        /*000e*/ 	.short	(.L_3 - .L_2)
	.align		4
.L_2:
        /*0010*/ 	.word	index@(_Z23histogram_privatizationPciPii)
        /*0014*/ 	.word	0x00000000


	//----- nvinfo : EIATTR_MIN_STACK_SIZE
	.align		4
.L_3:
        /*0018*/ 	.byte	0x04, 0x12
        /*001a*/ 	.short	(.L_5 - .L_4)
	.align		4
.L_4:
        /*001c*/ 	.word	index@(_Z23histogram_privatizationPciPii)
        /*0020*/ 	.word	0x00000000
.L_5:


//--------------------- .nv.compat                --------------------------
	.section	.nv.compat,"",@"SHT_CUDA_COMPAT_INFO"
	.align	4
        /*0000*/ 	.byte	0x02, 0x09, 0x00, 0x00, 0x02, 0x02, 0x01, 0x00, 0x02, 0x05, 0x05, 0x00, 0x03, 0x07, 0x01, 0x01
        /*0010*/ 	.byte	0x02, 0x03, 0x00, 0x00, 0x02, 0x06, 0x01, 0x00, 0x04, 0x0b, 0x08, 0x00, 0x09, 0x00, 0x00, 0x00
        /*0020*/ 	.byte	0x00, 0x00, 0x00, 0x00


//--------------------- .nv.info._Z23histogram_privatizationPciPii --------------------------
	.section	.nv.info._Z23histogram_privatizationPciPii,"",@"SHT_CUDA_INFO"
	.sectionflags	@""
	.align	4


	//----- nvinfo : EIATTR_CUDA_API_VERSION
	.align		4
        /*0000*/ 	.byte	0x04, 0x37
        /*0002*/ 	.short	(.L_7 - .L_6)
.L_6:
        /*0004*/ 	.word	0x00000082


	//----- nvinfo : EIATTR_KPARAM_INFO
	.align		4
.L_7:
        /*0008*/ 	.byte	0x04, 0x17
        /*000a*/ 	.short	(.L_9 - .L_8)
.L_8:
        /*000c*/ 	.word	0x00000000
        /*0010*/ 	.short	0x0003
        /*0012*/ 	.short	0x0018
        /*0014*/ 	.byte	0x00, 0xf0, 0x11, 0x00


	//----- nvinfo : EIATTR_KPARAM_INFO
	.align		4
.L_9:
        /*0018*/ 	.byte	0x04, 0x17
        /*001a*/ 	.short	(.L_11 - .L_10)
.L_10:
        /*001c*/ 	.word	0x00000000
        /*0020*/ 	.short	0x0002
        /*0022*/ 	.short	0x0010
        /*0024*/ 	.byte	0x00, 0xf5, 0x21, 0x00


	//----- nvinfo : EIATTR_KPARAM_INFO
	.align		4
.L_11:
        /*0028*/ 	.byte	0x04, 0x17
        /*002a*/ 	.short	(.L_13 - .L_12)
.L_12:
        /*002c*/ 	.word	0x00000000
        /*0030*/ 	.short	0x0001
        /*0032*/ 	.short	0x0008
        /*0034*/ 	.byte	0x00, 0xf0, 0x11, 0x00


	//----- nvinfo : EIATTR_KPARAM_INFO
	.align		4
.L_13:
        /*0038*/ 	.byte	0x04, 0x17
        /*003a*/ 	.short	(.L_15 - .L_14)
.L_14:
        /*003c*/ 	.word	0x00000000
        /*0040*/ 	.short	0x0000
        /*0042*/ 	.short	0x0000
        /*0044*/ 	.byte	0x00, 0xf5, 0x21, 0x00


	//----- nvinfo : EIATTR_SPARSE_MMA_MASK
	.align		4
.L_15:
        /*0048*/ 	.byte	0x03, 0x50
        /*004a*/ 	.short	0x0000


	//----- nvinfo : EIATTR_MAXREG_COUNT
	.align		4
        /*004c*/ 	.byte	0x03, 0x1b
        /*004e*/ 	.short	0x00ff


	//----- nvinfo : EIATTR_NUM_BARRIERS
	.align		4
        /*0050*/ 	.byte	0x02, 0x4c
        /*0052*/ 	.byte	0x01
	.zero		1


	//----- nvinfo : EIATTR_MERCURY_ISA_VERSION
	.align		4
        /*0054*/ 	.byte	0x03, 0x5f
        /*0056*/ 	.short	0x0101


	//----- nvinfo : EIATTR_VRC_CTA_INIT_COUNT
	.align		4
        /*0058*/ 	.byte	0x02, 0x4a
	.zero		1
	.zero		1


	//----- nvinfo : EIATTR_EXIT_INSTR_OFFSETS
	.align		4
        /*005c*/ 	.byte	0x04, 0x1c
        /*005e*/ 	.short	(.L_17 - .L_16)


	//   ....[0]....
.L_16:
        /*0060*/ 	.word	0x00000330


	//   ....[1]....
        /*0064*/ 	.word	0x000003f0


	//----- nvinfo : EIATTR_CRS_STACK_SIZE
	.align		4
.L_17:
        /*0068*/ 	.byte	0x04, 0x1e
        /*006a*/ 	.short	(.L_19 - .L_18)
.L_18:
        /*006c*/ 	.word	0x00000000


	//----- nvinfo : EIATTR_CBANK_PARAM_SIZE
	.align		4
.L_19:
        /*0070*/ 	.byte	0x03, 0x19
        /*0072*/ 	.short	0x001c


	//----- nvinfo : EIATTR_PARAM_CBANK
	.align		4
        /*0074*/ 	.byte	0x04, 0x0a
        /*0076*/ 	.short	(.L_21 - .L_20)
	.align		4
.L_20:
        /*0078*/ 	.word	index@(.nv.constant0._Z23histogram_privatizationPciPii)
        /*007c*/ 	.short	0x0380
        /*007e*/ 	.short	0x001c


	//----- nvinfo : EIATTR_SW_WAR
	.align		4
.L_21:
        /*0080*/ 	.byte	0x04, 0x36
        /*0082*/ 	.short	(.L_23 - .L_22)
.L_22:
        /*0084*/ 	.word	0x00000008
.L_23:


//--------------------- .nv.callgraph             --------------------------
	.section	.nv.callgraph,"",@"SHT_CUDA_CALLGRAPH"
	.align	4
	.sectionentsize	8
	.align		4
        /*0000*/ 	.word	0x00000000
	.align		4
        /*0004*/ 	.word	0xffffffff
	.align		4
        /*0008*/ 	.word	0x00000000
	.align		4
        /*000c*/ 	.word	0xfffffffe
	.align		4
        /*0010*/ 	.word	0x00000000
	.align		4
        /*0014*/ 	.word	0xfffffffd
	.align		4
        /*0018*/ 	.word	0x00000000
	.align		4
        /*001c*/ 	.word	0xfffffffc


//--------------------- .text._Z23histogram_privatizationPciPii --------------------------
	.section	.text._Z23histogram_privatizationPciPii,"ax",@progbits
	.align	128
        .global         _Z23histogram_privatizationPciPii
        .type           _Z23histogram_privatizationPciPii,@function
        .size           _Z23histogram_privatizationPciPii,(.L_x_10 - _Z23histogram_privatizationPciPii)
        .other          _Z23histogram_privatizationPciPii,@"STO_CUDA_ENTRY STV_DEFAULT"
_Z23histogram_privatizationPciPii:
.text._Z23histogram_privatizationPciPii:
[----:B------:R-:W-:Y:S01]  /*0000*/  LDC R1, c[0x0][0x37c] ;  /* 0x0000df00ff017b82 */ /* 0x000fe20000000800 */
[----:B------:R-:W0:Y:S01]  /*0010*/  S2R R7, SR_TID.X ;  /* 0x0000000000077919 */ /* 0x000e220000002100 */
[----:B------:R-:W0:Y:S01]  /*0020*/  LDCU UR4, c[0x0][0x398] ;  /* 0x00007300ff0477ac */ /* 0x000e220008000800 */
[----:B------:R-:W-:Y:S01]  /*0030*/  BSSY.RECONVERGENT B0, `(.L_x_0) ;  /* 0x000000e000007945 */ /* 0x000fe20003800200 */
[----:B------:R-:W1:Y:S01]  /*0040*/  S2R R6, SR_CTAID.X ;  /* 0x0000000000067919 */ /* 0x000e620000002500 */
[----:B0-----:R-:W-:-:S13]  /*0050*/  ISETP.GE.AND P0, PT, R7, UR4, PT ;  /* 0x0000000407007c0c */ /* 0x001fda000bf06270 */
[----:B-1----:R-:W-:Y:S05]  /*0060*/  @P0 BRA `(.L_x_1) ;  /* 0x0000000000280947 */ /* 0x002fea0003800000 */
[----:B------:R-:W0:Y:S01]  /*0070*/  S2R R5, SR_CgaCtaId ;  /* 0x0000000000057919 */ /* 0x000e220000008800 */
[----:B------:R-:W1:Y:S01]  /*0080*/  LDC R4, c[0x0][0x360] ;  /* 0x0000d800ff047b82 */ /* 0x000e620000000800 */
[----:B------:R-:W-:Y:S01]  /*0090*/  MOV R0, 0x400 ;  /* 0x0000040000007802 */ /* 0x000fe20000000f00 */
[----:B------:R-:W-:-:S03]  /*00a0*/  IMAD.MOV.U32 R3, RZ, RZ, R7 ;  /* 0x000000ffff037224 */ /* 0x000fc600078e0007 */
[----:B0-----:R-:W-:-:S07]  /*00b0*/  LEA R0, R5, R0, 0x18 ;  /* 0x0000000005007211 */ /* 0x001fce00078ec0ff */
.L_x_2:
[----:B------:R-:W-:Y:S02]  /*00c0*/  IMAD R2, R3, 0x4, R0 ;  /* 0x0000000403027824 */ /* 0x000fe400078e0200 */
[----:B-1----:R-:W-:-:S03]  /*00d0*/  IMAD.IADD R3, R4, 0x1, R3 ;  /* 0x0000000104037824 */ /* 0x002fc600078e0203 */
[----:B------:R0:W-:Y:S02]  /*00e0*/  STS [R2], RZ ;  /* 0x000000ff02007388 */ /* 0x0001e40000000800 */
[----:B------:R-:W-:-:S13]  /*00f0*/  ISETP.GE.AND P0, PT, R3, UR4, PT ;  /* 0x0000000403007c0c */ /* 0x000fda000bf06270 */
[----:B0-----:R-:W-:Y:S05]  /*0100*/  @!P0 BRA `(.L_x_2) ;  /* 0xfffffffc00ec8947 */ /* 0x001fea000383ffff */
.L_x_1:
[----:B------:R-:W-:Y:S05]  /*0110*/  BSYNC.RECONVERGENT B0 ;  /* 0x0000000000007941 */ /* 0x000fea0003800200 */
.L_x_0:
[----:B------:R-:W0:Y:S01]  /*0120*/  LDCU UR6, c[0x0][0x360] ;  /* 0x00006c00ff0677ac */ /* 0x000e220008000800 */
[----:B------:R-:W-:Y:S06]  /*0130*/  BAR.SYNC.DEFER_BLOCKING 0x0 ;  /* 0x0000000000007b1d */ /* 0x000fec0000010000 */
[----:B------:R-:W1:Y:S01]  /*0140*/  LDCU UR4, c[0x0][0x388] ;  /* 0x00007100ff0477ac */ /* 0x000e620008000800 */
[----:B------:R-:W-:Y:S01]  /*0150*/  BSSY.RECONVERGENT B0, `(.L_x_3) ;  /* 0x000001a000007945 */ /* 0x000fe20003800200 */
[----:B------:R-:W2:Y:S01]  /*0160*/  LDCU.64 UR8, c[0x0][0x358] ;  /* 0x00006b00ff0877ac */ /* 0x000ea20008000a00 */
[----:B------:R-:W3:Y:S01]  /*0170*/  LDCU UR7, c[0x0][0x388] ;  /* 0x00007100ff0777ac */ /* 0x000ee20008000800 */
[----:B0-----:R-:W-:Y:S01]  /*0180*/  IMAD R0, R6, UR6, R7 ;  /* 0x0000000606007c24 */ /* 0x001fe2000f8e0207 */
[----:B------:R-:W0:Y:S04]  /*0190*/  LDCU.64 UR10, c[0x0][0x380] ;  /* 0x00007000ff0a77ac */ /* 0x000e280008000a00 */
[----:B-1----:R-:W-:-:S13]  /*01a0*/  ISETP.GE.AND P0, PT, R0, UR4, PT ;  /* 0x0000000400007c0c */ /* 0x002fda000bf06270 */
[----:B0-23--:R-:W-:Y:S05]  /*01b0*/  @P0 BRA `(.L_x_4) ;  /* 0x00000000004c0947 */ /* 0x00dfea0003800000 */
[----:B------:R-:W0:Y:S02]  /*01c0*/  LDC R5, c[0x0][0x370] ;  /* 0x0000dc00ff057b82 */ /* 0x000e240000000800 */
[----:B0-----:R-:W-:-:S07]  /*01d0*/  IMAD R5, R5, UR6, RZ ;  /* 0x0000000605057c24 */ /* 0x001fce000f8e02ff */
.L_x_7:
[----:B0-----:R-:W-:-:S04]  /*01e0*/  IADD3 R2, P0, PT, R0, UR10, RZ ;  /* 0x0000000a00027c10 */ /* 0x001fc8000ff1e0ff */
[----:B------:R-:W-:-:S05]  /*01f0*/  LEA.HI.X.SX32 R3, R0, UR11, 0x1, P0 ;  /* 0x0000000b00037c11 */ /* 0x000fca00080f0eff */
[----:B------:R-:W2:Y:S01]  /*0200*/  LDG.E.U8 R2, desc[UR8][R2.64] ;  /* 0x0000000802027981 */ /* 0x000ea2000c1e1100 */
[----:B------:R-:W-:Y:S01]  /*0210*/  IMAD.IADD R0, R5, 0x1, R0 ;  /* 0x0000000105007824 */ /* 0x000fe200078e0200 */
[----:B------:R-:W-:Y:S04]  /*0220*/  BSSY.RECONVERGENT B1, `(.L_x_5) ;  /* 0x000000b000017945 */ /* 0x000fe80003800200 */
[----:B------:R-:W-:Y:S01]  /*0230*/  ISETP.GE.AND P1, PT, R0, UR7, PT ;  /* 0x0000000700007c0c */ /* 0x000fe2000bf26270 */
[----:B--2---:R-:W-:-:S05]  /*0240*/  VIADD R6, R2, 0xffffff9f ;  /* 0xffffff9f02067836 */ /* 0x004fca0000000000 */
[----:B------:R-:W-:-:S04]  /*0250*/  LOP3.LUT R4, R6, 0xff, RZ, 0xc0, !PT ;  /* 0x000000ff06047812 */ /* 0x000fc800078ec0ff */
[----:B------:R-:W-:-:S13]  /*0260*/  ISETP.GT.U32.AND P0, PT, R4, 0x19, PT ;  /* 0x000000190400780c */ /* 0x000fda0003f04070 */
[----:B------:R-:W-:Y:S05]  /*0270*/  @P0 BRA `(.L_x_6) ;  /* 0x0000000000140947 */ /* 0x000fea0003800000 */
[----:B------:R-:W0:Y:S01]  /*0280*/  S2UR UR5, SR_CgaCtaId ;  /* 0x00000000000579c3 */ /* 0x000e220000008800 */
[----:B------:R-:W-:Y:S01]  /*0290*/  UMOV UR4, 0x400 ;  /* 0x0000040000047882 */ /* 0x000fe20000000000 */
[----:B------:R-:W-:Y:S01]  /*02a0*/  LOP3.LUT R2, R6, 0xfc, RZ, 0xc0, !PT ;  /* 0x000000fc06027812 */ /* 0x000fe200078ec0ff */
[----:B0-----:R-:W-:-:S09]  /*02b0*/  ULEA UR4, UR5, UR4, 0x18 ;  /* 0x0000000405047291 */ /* 0x001fd2000f8ec0ff */
[----:B------:R0:W-:Y:S03]  /*02c0*/  ATOMS.POPC.INC.32 RZ, [R2+UR4] ;  /* 0x0000000002ff7f8c */ /* 0x0001e6000d800004 */
.L_x_6:
[----:B------:R-:W-:Y:S05]  /*02d0*/  BSYNC.RECONVERGENT B1 ;  /* 0x0000000000017941 */ /* 0x000fea0003800200 */
.L_x_5:
[----:B------:R-:W-:Y:S05]  /*02e0*/  @!P1 BRA `(.L_x_7) ;  /* 0xfffffffc00bc9947 */ /* 0x000fea000383ffff */
.L_x_4:
[----:B------:R-:W-:Y:S05]  /*02f0*/  BSYNC.RECONVERGENT B0 ;  /* 0x0000000000007941 */ /* 0x000fea0003800200 */
.L_x_3:
[----:B------:R-:W1:Y:S01]  /*0300*/  LDCU UR12, c[0x0][0x398] ;  /* 0x00007300ff0c77ac */ /* 0x000e620008000800 */
[----:B------:R-:W-:Y:S01]  /*0310*/  BAR.SYNC.DEFER_BLOCKING 0x0 ;  /* 0x0000000000007b1d */ /* 0x000fe20000010000 */
[----:B-1----:R-:W-:-:S13]  /*0320*/  ISETP.GE.AND P0, PT, R7, UR12, PT ;  /* 0x0000000c07007c0c */ /* 0x002fda000bf06270 */
[----:B------:R-:W-:Y:S05]  /*0330*/  @P0 EXIT ;  /* 0x000000000000094d */ /* 0x000fea0003800000 */
[----:B------:R-:W1:Y:S01]  /*0340*/  S2UR UR5, SR_CgaCtaId ;  /* 0x00000000000579c3 */ /* 0x000e620000008800 */
[----:B------:R-:W-:-:S07]  /*0350*/  UMOV UR4, 0x400 ;  /* 0x0000040000047882 */ /* 0x000fce0000000000 */
[----:B------:R-:W2:Y:S01]  /*0360*/  LDC.64 R4, c[0x0][0x390] ;  /* 0x0000e400ff047b82 */ /* 0x000ea20000000a00 */
[----:B-1----:R-:W-:-:S12]  /*0370*/  ULEA UR4, UR5, UR4, 0x18 ;  /* 0x0000000405047291 */ /* 0x002fd8000f8ec0ff */
.L_x_8:
[C---:B------:R-:W-:Y:S01]  /*0380*/  LEA R0, R7.reuse, UR4, 0x2 ;  /* 0x0000000407007c11 */ /* 0x040fe2000f8e10ff */
[----:B012---:R-:W-:-:S04]  /*0390*/  IMAD.WIDE R2, R7, 0x4, R4 ;  /* 0x0000000407027825 */ /* 0x007fc800078e0204 */
[----:B------:R-:W0:Y:S01]  /*03a0*/  LDS R9, [R0] ;  /* 0x0000000000097984 */ /* 0x000e220000000800 */
[----:B------:R-:W-:-:S05]  /*03b0*/  VIADD R7, R7, UR6 ;  /* 0x0000000607077c36 */ /* 0x000fca0008000000 */
[----:B------:R-:W-:Y:S01]  /*03c0*/  ISETP.GE.AND P0, PT, R7, UR12, PT ;  /* 0x0000000c07007c0c */ /* 0x000fe2000bf06270 */
[----:B0-----:R1:W-:-:S12]  /*03d0*/  REDG.E.ADD.STRONG.GPU desc[UR8][R2.64], R9 ;  /* 0x000000090200798e */ /* 0x0013d8000c12e108 */
[----:B------:R-:W-:Y:S05]  /*03e0*/  @!P0 BRA `(.L_x_8) ;  /* 0xfffffffc00e48947 */ /* 0x000fea000383ffff */
[----:B------:R-:W-:Y:S05]  /*03f0*/  EXIT ;  /* 0x000000000000794d */ /* 0x000fea0003800000 */
.L_x_9:
[----:B------:R-:W-:-:S00]  /*0400*/  BRA `(.L_x_9) ;  /* 0xfffffffc00fc7947 */ /* 0x000fc0000383ffff */
[----:B------:R-:W-:-:S00]  /*0410*/  NOP ;  /* 0x0000000000007918 */ /* 0x000fc00000000000 */
        /* <DEDUP_REMOVED lines=14> */
.L_x_10:


//--------------------- .nv.shared._Z23histogram_privatizationPciPii --------------------------
	.section	.nv.shared._Z23histogram_privatizationPciPii,"aw",@nobits
	.sectionflags	@""
	.align	16
	.zero		1024


//--------------------- .nv.shared.reserved.0     --------------------------
	.section	.nv.shared.reserved.0,"aw",@nobits
	.weak		__nv_reservedSMEM_offset_0_alias
	.size		__nv_reservedSMEM_offset_0_alias, 0, 64
	.other		__nv_reservedSMEM_offset_0_alias,@"STO_CUDA_RESERVED_SHARED STV_DEFAULT"
__nv_reservedSMEM_offset_0_alias:
	.zero		0
	.zero		64


//--------------------- .nv.constant0._Z23histogram_privatizationPciPii --------------------------
	.section	.nv.constant0._Z23histogram_privatizationPciPii,"a",@progbits
	.sectionflags	@""
	.align	4
.nv.constant0._Z23histogram_privatizationPciPii:
	.zero		924


//--------------------- SYMBOLS --------------------------

	.type		.nv.reservedSmem.offset0,@object
	.size		.nv.reservedSmem.offset0,0x4
	.type		.nv.reservedSmem.cap,@object
	.size		.nv.reservedSmem.cap,0x4
